//
// Generated by NVIDIA NVVM Compiler
//
// Compiler Build ID: CL-36424714
// Cuda compilation tools, release 13.0, V13.0.88
// Based on NVVM 20.0.0
//

.version 9.0
.target sm_100
.address_size 64

	// .globl	_Z12mandelKernelPfS_S_S_PiS0_S0_

.visible .entry _Z12mandelKernelPfS_S_S_PiS0_S0_(
	.param .u64 .ptr .align 1 _Z12mandelKernelPfS_S_S_PiS0_S0__param_0,
	.param .u64 .ptr .align 1 _Z12mandelKernelPfS_S_S_PiS0_S0__param_1,
	.param .u64 .ptr .align 1 _Z12mandelKernelPfS_S_S_PiS0_S0__param_2,
	.param .u64 .ptr .align 1 _Z12mandelKernelPfS_S_S_PiS0_S0__param_3,
	.param .u64 .ptr .align 1 _Z12mandelKernelPfS_S_S_PiS0_S0__param_4,
	.param .u64 .ptr .align 1 _Z12mandelKernelPfS_S_S_PiS0_S0__param_5,
	.param .u64 .ptr .align 1 _Z12mandelKernelPfS_S_S_PiS0_S0__param_6
)
{
	.reg .pred 	%p<4>;
	.reg .b32 	%r<19>;
	.reg .b32 	%f<20>;
	.reg .b64 	%rd<17>;

	ld.param.u64 	%rd3, [_Z12mandelKernelPfS_S_S_PiS0_S0__param_0];
	ld.param.u64 	%rd4, [_Z12mandelKernelPfS_S_S_PiS0_S0__param_1];
	ld.param.u64 	%rd5, [_Z12mandelKernelPfS_S_S_PiS0_S0__param_2];
	ld.param.u64 	%rd6, [_Z12mandelKernelPfS_S_S_PiS0_S0__param_3];
	ld.param.u64 	%rd1, [_Z12mandelKernelPfS_S_S_PiS0_S0__param_4];
	ld.param.u64 	%rd2, [_Z12mandelKernelPfS_S_S_PiS0_S0__param_5];
	ld.param.u64 	%rd7, [_Z12mandelKernelPfS_S_S_PiS0_S0__param_6];
	cvta.to.global.u64 	%rd8, %rd7;
	cvta.to.global.u64 	%rd9, %rd6;
	cvta.to.global.u64 	%rd10, %rd4;
	cvta.to.global.u64 	%rd11, %rd5;
	cvta.to.global.u64 	%rd12, %rd3;
	mov.u32 	%r8, %ctaid.x;
	mov.u32 	%r9, %ntid.x;
	mov.u32 	%r10, %tid.x;
	mad.lo.s32 	%r1, %r8, %r9, %r10;
	mov.u32 	%r11, %ctaid.y;
	mov.u32 	%r12, %ntid.y;
	mov.u32 	%r13, %tid.y;
	mad.lo.s32 	%r2, %r11, %r12, %r13;
	ld.global.f32 	%f9, [%rd12];
	cvt.rn.f32.s32 	%f10, %r1;
	ld.global.f32 	%f11, [%rd11];
	fma.rn.f32 	%f1, %f11, %f10, %f9;
	ld.global.f32 	%f12, [%rd10];
	cvt.rn.f32.u32 	%f13, %r2;
	ld.global.f32 	%f14, [%rd9];
	fma.rn.f32 	%f2, %f14, %f13, %f12;
	ld.global.u32 	%r3, [%rd8];
	setp.lt.s32 	%p1, %r3, 1;
	mov.b32 	%r18, 0;
	@%p1 bra 	$L__BB0_4;
	mov.b32 	%r17, 0;
	mov.f32 	%f18, %f2;
	mov.f32 	%f19, %f1;
$L__BB0_2:
	mul.f32 	%f5, %f19, %f19;
	mul.f32 	%f6, %f18, %f18;
	add.f32 	%f15, %f5, %f6;
	setp.gt.f32 	%p2, %f15, 0f40800000;
	mov.u32 	%r18, %r17;
	@%p2 bra 	$L__BB0_4;
	sub.f32 	%f16, %f5, %f6;
	add.f32 	%f17, %f19, %f19;
	add.f32 	%f19, %f1, %f16;
	fma.rn.f32 	%f18, %f17, %f18, %f2;
	add.s32 	%r17, %r17, 1;
	setp.ne.s32 	%p3, %r17, %r3;
	mov.u32 	%r18, %r3;
	@%p3 bra 	$L__BB0_2;
$L__BB0_4:
	cvta.to.global.u64 	%rd13, %rd1;
	cvta.to.global.u64 	%rd14, %rd2;
	ld.global.u32 	%r15, [%rd13];
	mad.lo.s32 	%r16, %r15, %r2, %r1;
	mul.wide.s32 	%rd15, %r16, 4;
	add.s64 	%rd16, %rd14, %rd15;
	st.global.u32 	[%rd16], %r18;
	ret;

}


// ===== COMPILED SASS (sm_100) =====

	.target	sm_100

	.elftype	@"ET_EXEC"


//--------------------- .note.nv.tkinfo           --------------------------
	.section	.note.nv.tkinfo,"",@"SHT_NOTE"
	.sectionflags	@"SHF_NOTE_NV_TKINFO"
	.tkinfo
        /*0018*/ 	.word	0x00000002
        /*0030*/ 	.string	""
        /*0030*/ 	.string	"ptxas"
        /*0030*/ 	.string	"Cuda compilation tools, release 13.0, V13.0.88"
        /*0030*/ 	.string	"Build cuda_13.0.r13.0/compiler.36424714_0"
        /*0030*/ 	.string	"-arch sm_100 -m 64 "



//--------------------- .note.nv.cuinfo           --------------------------
	.section	.note.nv.cuinfo,"",@"SHT_NOTE"
	.sectionflags	@"SHF_NOTE_NV_CUINFO"
        /*0018*/ 	.short	0x0002
        /*001a*/ 	.short	0x0064
        /*001c*/ 	.short	0x0082
	.zero		2


//--------------------- .nv.info                  --------------------------
	.section	.nv.info,"",@"SHT_CUDA_INFO"
	.align	4


	//----- nvinfo : EIATTR_REGCOUNT
	.align		4
        /*0000*/ 	.byte	0x04, 0x2f
        /*0002*/ 	.short	(.L_1 - .L_0)
	.align		4
.L_0:
        /*0004*/ 	.word	index@(_Z12mandelKernelPfS_S_S_PiS0_S0_)
        /*0008*/ 	.word	0x00000012


	//----- nvinfo : EIATTR_FRAME_SIZE
	.align		4
.L_1:
        /*000c*/ 	.byte	0x04, 0x11
        /*000e*/ 	.short	(.L_3 - .L_2)
	.align		4
.L_2:
        /*0010*/ 	.word	index@(_Z12mandelKernelPfS_S_S_PiS0_S0_)
        /*0014*/ 	.word	0x00000000


	//----- nvinfo : EIATTR_MIN_STACK_SIZE
	.align		4
.L_3:
        /*0018*/ 	.byte	0x04, 0x12
        /*001a*/ 	.short	(.L_5 - .L_4)
	.align		4
.L_4:
        /*001c*/ 	.word	index@(_Z12mandelKernelPfS_S_S_PiS0_S0_)
        /*0020*/ 	.word	0x00000000
.L_5:


//--------------------- .nv.compat                --------------------------
	.section	.nv.compat,"",@"SHT_CUDA_COMPAT_INFO"
	.align	4
        /*0000*/ 	.byte	0x02, 0x09, 0x00, 0x00, 0x02, 0x02, 0x01, 0x00, 0x02, 0x05, 0x05, 0x00, 0x03, 0x07, 0x01, 0x01
        /*0010*/ 	.byte	0x02, 0x03, 0x00, 0x00, 0x02, 0x06, 0x01, 0x00, 0x04, 0x0b, 0x08, 0x00, 0x01, 0x00, 0x00, 0x00
        /*0020*/ 	.byte	0x00, 0x00, 0x00, 0x00


//--------------------- .nv.info._Z12mandelKernelPfS_S_S_PiS0_S0_ --------------------------
	.section	.nv.info._Z12mandelKernelPfS_S_S_PiS0_S0_,"",@"SHT_CUDA_INFO"
	.sectionflags	@""
	.align	4


	//----- nvinfo : EIATTR_CUDA_API_VERSION
	.align		4
        /*0000*/ 	.byte	0x04, 0x37
        /*0002*/ 	.short	(.L_7 - .L_6)
.L_6:
        /*0004*/ 	.word	0x00000082


	//----- nvinfo : EIATTR_KPARAM_INFO
	.align		4
.L_7:
        /*0008*/ 	.byte	0x04, 0x17
        /*000a*/ 	.short	(.L_9 - .L_8)
.L_8:
        /*000c*/ 	.word	0x00000000
        /*0010*/ 	.short	0x0006
        /*0012*/ 	.short	0x0030
        /*0014*/ 	.byte	0x00, 0xf5, 0x21, 0x00


	//----- nvinfo : EIATTR_KPARAM_INFO
	.align		4
.L_9:
        /*0018*/ 	.byte	0x04, 0x17
        /*001a*/ 	.short	(.L_11 - .L_10)
.L_10:
        /*001c*/ 	.word	0x00000000
        /*0020*/ 	.short	0x0005
        /*0022*/ 	.short	0x0028
        /*0024*/ 	.byte	0x00, 0xf5, 0x21, 0x00


	//----- nvinfo : EIATTR_KPARAM_INFO
	.align		4
.L_11:
        /*0028*/ 	.byte	0x04, 0x17
        /*002a*/ 	.short	(.L_13 - .L_12)
.L_12:
        /*002c*/ 	.word	0x00000000
        /*0030*/ 	.short	0x0004
        /*0032*/ 	.short	0x0020
        /*0034*/ 	.byte	0x00, 0xf5, 0x21, 0x00


	//----- nvinfo : EIATTR_KPARAM_INFO
	.align		4
.L_13:
        /*0038*/ 	.byte	0x04, 0x17
        /*003a*/ 	.short	(.L_15 - .L_14)
.L_14:
        /*003c*/ 	.word	0x00000000
        /*0040*/ 	.short	0x0003
        /*0042*/ 	.short	0x0018
        /*0044*/ 	.byte	0x00, 0xf5, 0x21, 0x00


	//----- nvinfo : EIATTR_KPARAM_INFO
	.align		4
.L_15:
        /*0048*/ 	.byte	0x04, 0x17
        /*004a*/ 	.short	(.L_17 - .L_16)
.L_16:
        /*004c*/ 	.word	0x00000000
        /*0050*/ 	.short	0x0002
        /*0052*/ 	.short	0x0010
        /*0054*/ 	.byte	0x00, 0xf5, 0x21, 0x00


	//----- nvinfo : EIATTR_KPARAM_INFO
	.align		4
.L_17:
        /*0058*/ 	.byte	0x04, 0x17
        /*005a*/ 	.short	(.L_19 - .L_18)
.L_18:
        /*005c*/ 	.word	0x00000000
        /*0060*/ 	.short	0x0001
        /*0062*/ 	.short	0x0008
        /*0064*/ 	.byte	0x00, 0xf5, 0x21, 0x00


	//----- nvinfo : EIATTR_KPARAM_INFO
	.align		4
.L_19:
        /*0068*/ 	.byte	0x04, 0x17
        /*006a*/ 	.short	(.L_21 - .L_20)
.L_20:
        /*006c*/ 	.word	0x00000000
        /*0070*/ 	.short	0x0000
        /*0072*/ 	.short	0x0000
        /*0074*/ 	.byte	0x00, 0xf5, 0x21, 0x00


	//----- nvinfo : EIATTR_SPARSE_MMA_MASK
	.align		4
.L_21:
        /*0078*/ 	.byte	0x03, 0x50
        /*007a*/ 	.short	0x0000


	//----- nvinfo : EIATTR_MAXREG_COUNT
	.align		4
        /*007c*/ 	.byte	0x03, 0x1b
        /*007e*/ 	.short	0x00ff


	//----- nvinfo : EIATTR_MERCURY_ISA_VERSION
	.align		4
        /*0080*/ 	.byte	0x03, 0x5f
        /*0082*/ 	.short	0x0101


	//----- nvinfo : EIATTR_VRC_CTA_INIT_COUNT
	.align		4
        /*0084*/ 	.byte	0x02, 0x4a
	.zero		1
	.zero		1


	//----- nvinfo : EIATTR_EXIT_INSTR_OFFSETS
	.align		4
        /*0088*/ 	.byte	0x04, 0x1c
        /*008a*/ 	.short	(.L_23 - .L_22)


	//   ....[0]....
.L_22:
        /*008c*/ 	.word	0x00000330


	//----- nvinfo : EIATTR_CRS_STACK_SIZE
	.align		4
.L_23:
        /*0090*/ 	.byte	0x04, 0x1e
        /*0092*/ 	.short	(.L_25 - .L_24)
.L_24:
        /*0094*/ 	.word	0x00000000


	//----- nvinfo : EIATTR_CBANK_PARAM_SIZE
	.align		4
.L_25:
        /*0098*/ 	.byte	0x03, 0x19
        /*009a*/ 	.short	0x0038


	//----- nvinfo : EIATTR_PARAM_CBANK
	.align		4
        /*009c*/ 	.byte	0x04, 0x0a
        /*009e*/ 	.short	(.L_27 - .L_26)
	.align		4
.L_26:
        /*00a0*/ 	.word	index@(.nv.constant0._Z12mandelKernelPfS_S_S_PiS0_S0_)
        /*00a4*/ 	.short	0x0380
        /*00a6*/ 	.short	0x0038


	//----- nvinfo : EIATTR_SW_WAR
	.align		4
.L_27:
        /*00a8*/ 	.byte	0x04, 0x36
        /*00aa*/ 	.short	(.L_29 - .L_28)
.L_28:
        /*00ac*/ 	.word	0x00000008
.L_29:


//--------------------- .nv.callgraph             --------------------------
	.section	.nv.callgraph,"",@"SHT_CUDA_CALLGRAPH"
	.align	4
	.sectionentsize	8
	.align		4
        /*0000*/ 	.word	0x00000000
	.align		4
        /*0004*/ 	.word	0xffffffff
	.align		4
        /*0008*/ 	.word	0x00000000
	.align		4
        /*000c*/ 	.word	0xfffffffe
	.align		4
        /*0010*/ 	.word	0x00000000
	.align		4
        /*0014*/ 	.word	0xfffffffd
	.align		4
        /*0018*/ 	.word	0x00000000
	.align		4
        /*001c*/ 	.word	0xfffffffc


//--------------------- .text._Z12mandelKernelPfS_S_S_PiS0_S0_ --------------------------
	.section	.text._Z12mandelKernelPfS_S_S_PiS0_S0_,"ax",@progbits
	.align	128
        .global         _Z12mandelKernelPfS_S_S_PiS0_S0_
        .type           _Z12mandelKernelPfS_S_S_PiS0_S0_,@function
        .size           _Z12mandelKernelPfS_S_S_PiS0_S0_,(.L_x_4 - _Z12mandelKernelPfS_S_S_PiS0_S0_)
        .other          _Z12mandelKernelPfS_S_S_PiS0_S0_,@"STO_CUDA_ENTRY STV_DEFAULT"
_Z12mandelKernelPfS_S_S_PiS0_S0_:
.text._Z12mandelKernelPfS_S_S_PiS0_S0_:
[----:B------:R-:W-:Y:S08]  /*0000*/  LDC R1, c[0x0][0x37c] ;  /* 0x0000df00ff017b82 */ /* 0x000ff00000000800 */
[----:B------:R-:W0:Y:S01]  /*0010*/  LDC.64 R10, c[0x0][0x3b0] ;  /* 0x0000ec00ff0a7b82 */ /* 0x000e220000000a00 */
[----:B------:R-:W0:Y:S07]  /*0020*/  LDCU.64 UR4, c[0x0][0x358] ;  /* 0x00006b00ff0477ac */ /* 0x000e2e0008000a00 */
[----:B------:R-:W1:Y:S08]  /*0030*/  LDC.64 R2, c[0x0][0x380] ;  /* 0x0000e000ff027b82 */ /* 0x000e700000000a00 */
[----:B------:R-:W2:Y:S08]  /*0040*/  LDC.64 R4, c[0x0][0x390] ;  /* 0x0000e400ff047b82 */ /* 0x000eb00000000a00 */
[----:B------:R-:W3:Y:S01]  /*0050*/  LDC.64 R6, c[0x0][0x388] ;  /* 0x0000e200ff067b82 */ /* 0x000ee20000000a00 */
[----:B0-----:R0:W4:Y:S07]  /*0060*/  LDG.E R0, desc[UR4][R10.64] ;  /* 0x000000040a007981 */ /* 0x00112e000c1e1900 */
[----:B------:R-:W5:Y:S01]  /*0070*/  LDC.64 R8, c[0x0][0x398] ;  /* 0x0000e600ff087b82 */ /* 0x000f620000000a00 */
[----:B-1----:R-:W4:Y:S04]  /*0080*/  LDG.E R2, desc[UR4][R2.64] ;  /* 0x0000000402027981 */ /* 0x002f28000c1e1900 */
[----:B--2---:R-:W2:Y:S04]  /*0090*/  LDG.E R4, desc[UR4][R4.64] ;  /* 0x0000000404047981 */ /* 0x004ea8000c1e1900 */
[----:B---3--:R1:W3:Y:S04]  /*00a0*/  LDG.E R6, desc[UR4][R6.64] ;  /* 0x0000000406067981 */ /* 0x0082e8000c1e1900 */
[----:B-----5:R-:W3:Y:S01]  /*00b0*/  LDG.E R8, desc[UR4][R8.64] ;  /* 0x0000000408087981 */ /* 0x020ee2000c1e1900 */
[----:B------:R-:W0:Y:S01]  /*00c0*/  S2R R13, SR_TID.X ;  /* 0x00000000000d7919 */ /* 0x000e220000002100 */
[----:B------:R-:W5:Y:S01]  /*00d0*/  S2R R15, SR_TID.Y ;  /* 0x00000000000f7919 */ /* 0x000f620000002200 */
[----:B------:R-:W0:Y:S08]  /*00e0*/  LDC R12, c[0x0][0x360] ;  /* 0x0000d800ff0c7b82 */ /* 0x000e300000000800 */
[----:B------:R-:W0:Y:S08]  /*00f0*/  S2UR UR6, SR_CTAID.X ;  /* 0x00000000000679c3 */ /* 0x000e300000002500 */
[----:B------:R-:W5:Y:S08]  /*0100*/  S2UR UR7, SR_CTAID.Y ;  /* 0x00000000000779c3 */ /* 0x000f700000002600 */
[----:B------:R-:W5:Y:S01]  /*0110*/  LDC R14, c[0x0][0x364] ;  /* 0x0000d900ff0e7b82 */ /* 0x000f620000000800 */
[----:B0-----:R-:W-:-:S02]  /*0120*/  IMAD R10, R12, UR6, R13 ;  /* 0x000000060c0a7c24 */ /* 0x001fc4000f8e020d */
[----:B-1----:R-:W-:-:S03]  /*0130*/  HFMA2 R7, -RZ, RZ, 0, 0 ;  /* 0x00000000ff077431 */ /* 0x002fc600000001ff */
[----:B------:R-:W-:Y:S01]  /*0140*/  I2FP.F32.S32 R3, R10 ;  /* 0x0000000a00037245 */ /* 0x000fe20000201400 */
[----:B-----5:R-:W-:-:S05]  /*0150*/  IMAD R11, R14, UR7, R15 ;  /* 0x000000070e0b7c24 */ /* 0x020fca000f8e020f */
[----:B------:R-:W-:Y:S02]  /*0160*/  I2FP.F32.U32 R5, R11 ;  /* 0x0000000b00057245 */ /* 0x000fe40000201000 */
[----:B----4-:R-:W-:Y:S01]  /*0170*/  ISETP.GE.AND P0, PT, R0, 0x1, PT ;  /* 0x000000010000780c */ /* 0x010fe20003f06270 */
[----:B--2---:R-:W-:Y:S02]  /*0180*/  FFMA R2, R3, R4, R2 ;  /* 0x0000000403027223 */ /* 0x004fe40000000002 */
[----:B---3--:R-:W-:-:S10]  /*0190*/  FFMA R5, R5, R8, R6 ;  /* 0x0000000805057223 */ /* 0x008fd40000000006 */
[----:B------:R-:W-:Y:S05]  /*01a0*/  @!P0 BRA `(.L_x_0) ;  /* 0x0000000000488947 */ /* 0x000fea0003800000 */
[----:B------:R-:W-:Y:S01]  /*01b0*/  BSSY.RECONVERGENT B0, `(.L_x_0) ;  /* 0x0000011000007945 */ /* 0x000fe20003800200 */
[----:B------:R-:W-:Y:S02]  /*01c0*/  MOV R7, RZ ;  /* 0x000000ff00077202 */ /* 0x000fe40000000f00 */
[----:B------:R-:W-:Y:S02]  /*01d0*/  MOV R4, R5 ;  /* 0x0000000500047202 */ /* 0x000fe40000000f00 */
[----:B------:R-:W-:-:S07]  /*01e0*/  MOV R3, R2 ;  /* 0x0000000200037202 */ /* 0x000fce0000000f00 */
.L_x_2:
[----:B------:R-:W-:Y:S01]  /*01f0*/  FMUL R8, R3, R3 ;  /* 0x0000000303087220 */ /* 0x000fe20000400000 */
[----:B------:R-:W-:-:S04]  /*0200*/  FMUL R9, R4, R4 ;  /* 0x0000000404097220 */ /* 0x000fc80000400000 */
[----:B------:R-:W-:-:S05]  /*0210*/  FADD R6, R8, R9 ;  /* 0x0000000908067221 */ /* 0x000fca0000000000 */
[----:B------:R-:W-:-:S13]  /*0220*/  FSETP.GT.AND P0, PT, R6, 4, PT ;  /* 0x408000000600780b */ /* 0x000fda0003f04000 */
[----:B------:R-:W-:Y:S05]  /*0230*/  @P0 BRA `(.L_x_1) ;  /* 0x0000000000200947 */ /* 0x000fea0003800000 */
[----:B------:R-:W-:Y:S01]  /*0240*/  IADD3 R7, PT, PT, R7, 0x1, RZ ;  /* 0x0000000107077810 */ /* 0x000fe20007ffe0ff */
[----:B------:R-:W-:Y:S01]  /*0250*/  FADD R6, R3, R3 ;  /* 0x0000000303067221 */ /* 0x000fe20000000000 */
[----:B------:R-:W-:Y:S02]  /*0260*/  FADD R3, R8, -R9 ;  /* 0x8000000908037221 */ /* 0x000fe40000000000 */
[----:B------:R-:W-:Y:S01]  /*0270*/  ISETP.NE.AND P0, PT, R7, R0, PT ;  /* 0x000000000700720c */ /* 0x000fe20003f05270 */
[----:B------:R-:W-:Y:S01]  /*0280*/  FFMA R4, R6, R4, R5 ;  /* 0x0000000406047223 */ /* 0x000fe20000000005 */
[----:B------:R-:W-:-:S11]  /*0290*/  FADD R3, R2, R3 ;  /* 0x0000000302037221 */ /* 0x000fd60000000000 */
[----:B------:R-:W-:Y:S05]  /*02a0*/  @P0 BRA `(.L_x_2) ;  /* 0xfffffffc00d00947 */ /* 0x000fea000383ffff */
[----:B------:R-:W-:-:S07]  /*02b0*/  MOV R7, R0 ;  /* 0x0000000000077202 */ /* 0x000fce0000000f00 */
.L_x_1:
[----:B------:R-:W-:Y:S05]  /*02c0*/  BSYNC.RECONVERGENT B0 ;  /* 0x0000000000007941 */ /* 0x000fea0003800200 */
.L_x_0:
[----:B------:R-:W0:Y:S08]  /*02d0*/  LDC.64 R2, c[0x0][0x3a0] ;  /* 0x0000e800ff027b82 */ /* 0x000e300000000a00 */
[----:B------:R-:W1:Y:S01]  /*02e0*/  LDC.64 R4, c[0x0][0x3a8] ;  /* 0x0000ea00ff047b82 */ /* 0x000e620000000a00 */
[----:B0-----:R-:W2:Y:S02]  /*02f0*/  LDG.E R2, desc[UR4][R2.64] ;  /* 0x0000000402027981 */ /* 0x001ea4000c1e1900 */
[----:B--2---:R-:W-:-:S04]  /*0300*/  IMAD R11, R11, R2, R10 ;  /* 0x000000020b0b7224 */ /* 0x004fc800078e020a */
[----:B-1----:R-:W-:-:S05]  /*0310*/  IMAD.WIDE R4, R11, 0x4, R4 ;  /* 0x000000040b047825 */ /* 0x002fca00078e0204 */
[----:B------:R-:W-:Y:S01]  /*0320*/  STG.E desc[UR4][R4.64], R7 ;  /* 0x0000000704007986 */ /* 0x000fe2000c101904 */
[----:B------:R-:W-:Y:S05]  /*0330*/  EXIT ;  /* 0x000000000000794d */ /* 0x000fea0003800000 */
.L_x_3:
[----:B------:R-:W-:-:S00]  /*0340*/  BRA `(.L_x_3) ;  /* 0xfffffffc00fc7947 */ /* 0x000fc0000383ffff */
[----:B------:R-:W-:-:S00]  /*0350*/  NOP ;  /* 0x0000000000007918 */ /* 0x000fc00000000000 */
        /* <DEDUP_REMOVED lines=10> */
.L_x_4:


//--------------------- .nv.shared.reserved.0     --------------------------
	.section	.nv.shared.reserved.0,"aw",@nobits
	.weak		__nv_reservedSMEM_offset_0_alias
	.size		__nv_reservedSMEM_offset_0_alias, 0, 64
	.other		__nv_reservedSMEM_offset_0_alias,@"STO_CUDA_RESERVED_SHARED STV_DEFAULT"
__nv_reservedSMEM_offset_0_alias:
	.zero		0
	.zero		64


//--------------------- .nv.constant0._Z12mandelKernelPfS_S_S_PiS0_S0_ --------------------------
	.section	.nv.constant0._Z12mandelKernelPfS_S_S_PiS0_S0_,"a",@progbits
	.sectionflags	@""
	.align	4
.nv.constant0._Z12mandelKernelPfS_S_S_PiS0_S0_:
	.zero		952


//--------------------- SYMBOLS --------------------------

	.type		.nv.reservedSmem.offset0,@object
	.size		.nv.reservedSmem.offset0,0x4
